	.headerflags	@"EF_CUDA_TEXMODE_UNIFIED EF_CUDA_64BIT_ADDRESS EF_CUDA_ACCELERATORS EF_CUDA_SM90 EF_CUDA_VIRTUAL_SM(EF_CUDA_SM90)"
	.elftype	@"ET_EXEC"


//--------------------- .nv.info                  --------------------------
	.section	.nv.info,"",@"SHT_CUDA_INFO"
	.align	4


	//----- nvinfo : EIATTR_REGCOUNT
	.align		4
        /*0000*/ 	.byte	0x04, 0x2f
        /*0002*/ 	.short	(.L_1 - .L_0)
	.align		4
.L_0:
        /*0004*/ 	.word	index@(triton_poi_fused_clone_3)
        /*0008*/ 	.word	0x0000000f


	//----- nvinfo : EIATTR_MIN_STACK_SIZE
	.align		4
.L_1:
        /*000c*/ 	.byte	0x04, 0x12
        /*000e*/ 	.short	(.L_3 - .L_2)
	.align		4
.L_2:
        /*0010*/ 	.word	index@(triton_poi_fused_clone_3)
        /*0014*/ 	.word	0x00000000


	//----- nvinfo : EIATTR_FRAME_SIZE
	.align		4
.L_3:
        /*0018*/ 	.byte	0x04, 0x11
        /*001a*/ 	.short	(.L_5 - .L_4)
	.align		4
.L_4:
        /*001c*/ 	.word	index@(triton_poi_fused_clone_3)
        /*0020*/ 	.word	0x00000000


	//----- nvinfo : EIATTR_MIN_STACK_SIZE
	.align		4
.L_5:
        /*0024*/ 	.byte	0x04, 0x12
        /*0026*/ 	.short	(.L_7 - .L_6)
	.align		4
.L_6:
        /*0028*/ 	.word	index@(triton_poi_fused_clone_3)
        /*002c*/ 	.word	0x00000000
.L_7:


//--------------------- .nv.info.triton_poi_fused_clone_3 --------------------------
	.section	.nv.info.triton_poi_fused_clone_3,"",@"SHT_CUDA_INFO"
	.sectionflags	@""
	.align	4


	//----- nvinfo : EIATTR_CUDA_API_VERSION
	.align		4
        /*0000*/ 	.byte	0x04, 0x37
        /*0002*/ 	.short	(.L_9 - .L_8)
.L_8:
        /*0004*/ 	.word	0x0000007c


	//----- nvinfo : EIATTR_KPARAM_INFO
	.align		4
.L_9:
        /*0008*/ 	.byte	0x04, 0x17
        /*000a*/ 	.short	(.L_11 - .L_10)
.L_10:
        /*000c*/ 	.word	0x00000000
        /*0010*/ 	.short	0x0002
        /*0012*/ 	.short	0x0010
        /*0014*/ 	.byte	0x00, 0xf0, 0x11, 0x00


	//----- nvinfo : EIATTR_KPARAM_INFO
	.align		4
.L_11:
        /*0018*/ 	.byte	0x04, 0x17
        /*001a*/ 	.short	(.L_13 - .L_12)
.L_12:
        /*001c*/ 	.word	0x00000000
        /*0020*/ 	.short	0x0001
        /*0022*/ 	.short	0x0008
        /*0024*/ 	.byte	0x00, 0xf4, 0x21, 0x00


	//----- nvinfo : EIATTR_KPARAM_INFO
	.align		4
.L_13:
        /*0028*/ 	.byte	0x04, 0x17
        /*002a*/ 	.short	(.L_15 - .L_14)
.L_14:
        /*002c*/ 	.word	0x00000000
        /*0030*/ 	.short	0x0000
        /*0032*/ 	.short	0x0000
        /*0034*/ 	.byte	0x00, 0xf4, 0x21, 0x00


	//----- nvinfo : EIATTR_SPARSE_MMA_MASK
	.align		4
.L_15:
        /*0038*/ 	.byte	0x03, 0x50
        /*003a*/ 	.short	0x0000


	//----- nvinfo : EIATTR_MAXREG_COUNT
	.align		4
        /*003c*/ 	.byte	0x03, 0x1b
        /*003e*/ 	.short	0x00ff


	//----- nvinfo : EIATTR_EXIT_INSTR_OFFSETS
	.align		4
        /*0040*/ 	.byte	0x04, 0x1c
        /*0042*/ 	.short	(.L_17 - .L_16)


	//   ....[0]....
.L_16:
        /*0044*/ 	.word	0x00000230


	//   ....[1]....
        /*0048*/ 	.word	0x00000250


	//----- nvinfo : EIATTR_REQNTID
	.align		4
.L_17:
        /*004c*/ 	.byte	0x04, 0x10
        /*004e*/ 	.short	(.L_19 - .L_18)
.L_18:
        /*0050*/ 	.word	0x00000080
        /*0054*/ 	.word	0x00000001
        /*0058*/ 	.word	0x00000001


	//----- nvinfo : EIATTR_CRS_STACK_SIZE
	.align		4
.L_19:
        /*005c*/ 	.byte	0x04, 0x1e
        /*005e*/ 	.short	(.L_21 - .L_20)
.L_20:
        /*0060*/ 	.word	0x00000000


	//----- nvinfo : EIATTR_CBANK_PARAM_SIZE
	.align		4
.L_21:
        /*0064*/ 	.byte	0x03, 0x19
        /*0066*/ 	.short	0x0014


	//----- nvinfo : EIATTR_PARAM_CBANK
	.align		4
        /*0068*/ 	.byte	0x04, 0x0a
        /*006a*/ 	.short	(.L_23 - .L_22)
	.align		4
.L_22:
        /*006c*/ 	.word	index@(.nv.constant0.triton_poi_fused_clone_3)
        /*0070*/ 	.short	0x0210
        /*0072*/ 	.short	0x0014


	//----- nvinfo : EIATTR_SW_WAR
	.align		4
.L_23:
        /*0074*/ 	.byte	0x04, 0x36
        /*0076*/ 	.short	(.L_25 - .L_24)
.L_24:
        /*0078*/ 	.word	0x00000008
.L_25:


//--------------------- .nv.callgraph             --------------------------
	.section	.nv.callgraph,"",@"SHT_CUDA_CALLGRAPH"
	.align	4
	.sectionentsize	8
	.align		4
        /*0000*/ 	.word	0x00000000
	.align		4
        /*0004*/ 	.word	0xffffffff
	.align		4
        /*0008*/ 	.word	0x00000000
	.align		4
        /*000c*/ 	.word	0xfffffffe
	.align		4
        /*0010*/ 	.word	0x00000000
	.align		4
        /*0014*/ 	.word	0xfffffffd
	.align		4
        /*0018*/ 	.word	0x00000000
	.align		4
        /*001c*/ 	.word	0xfffffffc


//--------------------- .text.triton_poi_fused_clone_3 --------------------------
	.section	.text.triton_poi_fused_clone_3,"ax",@progbits
	.align	128
        .global         triton_poi_fused_clone_3
        .type           triton_poi_fused_clone_3,@function
        .size           triton_poi_fused_clone_3,(.L_x_3 - triton_poi_fused_clone_3)
        .other          triton_poi_fused_clone_3,@"STO_CUDA_ENTRY STV_DEFAULT"
triton_poi_fused_clone_3:
.text.triton_poi_fused_clone_3:
[----:B------:R-:W0:Y:S02]  /*0000*/  LDC R1, c[0x0][0x28] ;  /* 0x00000a00ff017b82 */ /* 0x000e240000000800 */
[----:B------:R-:W1:Y:S01]  /*0010*/  S2R R0, SR_TID.X ;  /* 0x0000000000007919 */ /* 0x000e620000002100 */
[----:B------:R-:W2:Y:S01]  /*0020*/  LDC.64 R2, c[0x0][0x210] ;  /* 0x00008400ff027b82 */ /* 0x000ea20000000a00 */
[----:B------:R-:W-:Y:S01]  /*0030*/  ULDC.64 UR4, c[0x0][0x208] ;  /* 0x0000820000047ab9 */ /* 0x000fe20000000a00 */
[----:B------:R-:W-:Y:S01]  /*0040*/  BSSY B0, `(.L_x_0) ;  /* 0x000001e000007945 */ /* 0x000fe20003800000 */
[----:B------:R-:W3:Y:S01]  /*0050*/  S2R R7, SR_CTAID.X ;  /* 0x0000000000077919 */ /* 0x000ee20000002500 */
[----:B-1----:R-:W-:Y:S01]  /*0060*/  IMAD.SHL.U32 R0, R0, 0x2, RZ ;  /* 0x0000000200007824 */ /* 0x002fe200078e00ff */
[----:B---3--:R-:W-:-:S04]  /*0070*/  SHF.R.S32.HI R6, RZ, 0x17, R7 ;  /* 0x00000017ff067819 */ /* 0x008fc80000011407 */
[----:B------:R-:W-:Y:S02]  /*0080*/  LOP3.LUT R0, R0, 0xfe, RZ, 0xc0, !PT ;  /* 0x000000fe00007812 */ /* 0x000fe400078ec0ff */
[----:B------:R-:W-:-:S03]  /*0090*/  SGXT R6, R6, 0x1 ;  /* 0x000000010606781a */ /* 0x000fc60000000200 */
[----:B------:R-:W-:-:S05]  /*00a0*/  IMAD R7, R7, 0x100, R0 ;  /* 0x0000010007077824 */ /* 0x000fca00078e0200 */
[CC--:B------:R-:W-:Y:S02]  /*00b0*/  LEA.HI R4, R6.reuse, R7.reuse, RZ, 0x4 ;  /* 0x0000000706047211 */ /* 0x0c0fe400078f20ff */
[CC--:B------:R-:W-:Y:S02]  /*00c0*/  LEA.HI R0, R6.reuse, R7.reuse, RZ, 0x2 ;  /* 0x0000000706007211 */ /* 0x0c0fe400078f10ff */
[----:B------:R-:W-:Y:S02]  /*00d0*/  SHF.R.S32.HI R8, RZ, 0x4, R4 ;  /* 0x00000004ff087819 */ /* 0x000fe40000011404 */
[----:B------:R-:W1:Y:S01]  /*00e0*/  LDC.64 R4, c[0x0][0x218] ;  /* 0x00008600ff047b82 */ /* 0x000e620000000a00 */
[----:B------:R-:W-:Y:S02]  /*00f0*/  LEA.HI R6, R6, R7, RZ, 0x6 ;  /* 0x0000000706067211 */ /* 0x000fe400078f30ff */
[----:B------:R-:W-:Y:S02]  /*0100*/  SHF.R.S32.HI R9, RZ, 0x2, R0 ;  /* 0x00000002ff097819 */ /* 0x000fe40000011400 */
[----:B------:R-:W-:-:S02]  /*0110*/  LEA.HI R10, R8, R8, RZ, 0x2 ;  /* 0x00000008080a7211 */ /* 0x000fc400078f10ff */
[----:B------:R-:W-:Y:S02]  /*0120*/  LOP3.LUT R12, R6, 0xffffffc0, RZ, 0xc0, !PT ;  /* 0xffffffc0060c7812 */ /* 0x000fe400078ec0ff */
[----:B------:R-:W-:Y:S02]  /*0130*/  LOP3.LUT R0, R0, 0xfffffffc, RZ, 0xc0, !PT ;  /* 0xfffffffc00007812 */ /* 0x000fe400078ec0ff */
[----:B------:R-:W-:Y:S02]  /*0140*/  LEA.HI R6, R9, R9, RZ, 0x2 ;  /* 0x0000000909067211 */ /* 0x000fe400078f10ff */
[----:B------:R-:W-:Y:S02]  /*0150*/  LOP3.LUT R11, R10, 0x3ffffffc, RZ, 0xc0, !PT ;  /* 0x3ffffffc0a0b7812 */ /* 0x000fe400078ec0ff */
[----:B------:R-:W-:Y:S02]  /*0160*/  ISETP.GE.AND P0, PT, R7, 0x100, PT ;  /* 0x000001000700780c */ /* 0x000fe40003f06270 */
[----:B------:R-:W-:Y:S01]  /*0170*/  IADD3 R0, R12, R7, -R0 ;  /* 0x000000070c007210 */ /* 0x000fe20007ffe800 */
[----:B------:R-:W-:Y:S01]  /*0180*/  IMAD.IADD R11, R8, 0x1, -R11 ;  /* 0x00000001080b7824 */ /* 0x000fe200078e0a0b */
[----:B------:R-:W-:-:S03]  /*0190*/  LOP3.LUT R6, R6, 0xffffffc, RZ, 0xc0, !PT ;  /* 0x0ffffffc06067812 */ /* 0x000fc600078ec0ff */
[----:B------:R-:W-:Y:S02]  /*01a0*/  IMAD R11, R11, 0x4, R0 ;  /* 0x000000040b0b7824 */ /* 0x000fe400078e0200 */
[----:B------:R-:W-:Y:S02]  /*01b0*/  IMAD.IADD R6, R9, 0x1, -R6 ;  /* 0x0000000109067824 */ /* 0x000fe400078e0a06 */
[----:B-1----:R-:W-:-:S04]  /*01c0*/  IMAD.WIDE R4, R7, 0x4, R4 ;  /* 0x0000000407047825 */ /* 0x002fc800078e0204 */
[----:B------:R-:W-:Y:S01]  /*01d0*/  IMAD R11, R6, 0x10, R11 ;  /* 0x00000010060b7824 */ /* 0x000fe200078e020b */
[----:B------:R-:W-:-:S03]  /*01e0*/  CS2R R6, SRZ ;  /* 0x0000000000067805 */ /* 0x000fc6000001ff00 */
[----:B--2---:R-:W-:Y:S01]  /*01f0*/  IMAD.WIDE R2, R11, 0x4, R2 ;  /* 0x000000040b027825 */ /* 0x004fe200078e0202 */
[----:B------:R-:W-:Y:S06]  /*0200*/  @P0 BRA `(.L_x_1) ;  /* 0x0000000000040947 */ /* 0x000fec0003800000 */
[----:B------:R1:W5:Y:S02]  /*0210*/  LDG.E.64 R6, desc[UR4][R2.64] ;  /* 0x0000000402067981 */ /* 0x000364000c1e1b00 */
.L_x_1:
[----:B------:R-:W-:Y:S05]  /*0220*/  BSYNC B0 ;  /* 0x0000000000007941 */ /* 0x000fea0003800000 */
.L_x_0:
[----:B------:R-:W-:Y:S05]  /*0230*/  @P0 EXIT ;  /* 0x000000000000094d */ /* 0x000fea0003800000 */
[----:B-----5:R-:W-:Y:S01]  /*0240*/  STG.E.64 desc[UR4][R4.64], R6 ;  /* 0x0000000604007986 */ /* 0x020fe2000c101b04 */
[----:B------:R-:W-:Y:S05]  /*0250*/  EXIT ;  /* 0x000000000000794d */ /* 0x000fea0003800000 */
.L_x_2:
[----:B------:R-:W-:-:S00]  /*0260*/  BRA `(.L_x_2) ;  /* 0xfffffffc00fc7947 */ /* 0x000fc0000383ffff */
[----:B------:R-:W-:-:S00]  /*0270*/  NOP ;  /* 0x0000000000007918 */ /* 0x000fc00000000000 */
        /* <DEDUP_REMOVED lines=8> */
.L_x_3:


//--------------------- .nv.constant0.triton_poi_fused_clone_3 --------------------------
	.section	.nv.constant0.triton_poi_fused_clone_3,"a",@progbits
	.sectionflags	@""
	.align	4
.nv.constant0.triton_poi_fused_clone_3:
	.zero		548
